//
// Generated by NVIDIA NVVM Compiler
//
// Compiler Build ID: CL-36424714
// Cuda compilation tools, release 13.0, V13.0.88
// Based on NVVM 20.0.0
//

.version 9.0
.target sm_100
.address_size 64

	// .globl	_Z5vmin4RiRKjS1_RKi

.visible .entry _Z5vmin4RiRKjS1_RKi(
	.param .u64 .ptr .align 1 _Z5vmin4RiRKjS1_RKi_param_0,
	.param .u64 .ptr .align 1 _Z5vmin4RiRKjS1_RKi_param_1,
	.param .u64 .ptr .align 1 _Z5vmin4RiRKjS1_RKi_param_2,
	.param .u64 .ptr .align 1 _Z5vmin4RiRKjS1_RKi_param_3
)
{
	.reg .b32 	%r<5>;
	.reg .b64 	%rd<9>;

	ld.param.u64 	%rd1, [_Z5vmin4RiRKjS1_RKi_param_0];
	ld.param.u64 	%rd2, [_Z5vmin4RiRKjS1_RKi_param_1];
	ld.param.u64 	%rd3, [_Z5vmin4RiRKjS1_RKi_param_2];
	ld.param.u64 	%rd4, [_Z5vmin4RiRKjS1_RKi_param_3];
	cvta.to.global.u64 	%rd5, %rd1;
	cvta.to.global.u64 	%rd6, %rd4;
	cvta.to.global.u64 	%rd7, %rd3;
	cvta.to.global.u64 	%rd8, %rd2;
	ld.global.u32 	%r2, [%rd8];
	ld.global.u32 	%r3, [%rd7];
	ld.global.u32 	%r4, [%rd6];
	// begin inline asm
	vmin4.s32.s32.s32.add %r1, %r2, %r3, %r4;
	// end inline asm
	st.global.u32 	[%rd5], %r1;
	ret;

}
	// .globl	_Z15vmin4_intrinsicRiRKjS1_RKi
.visible .entry _Z15vmin4_intrinsicRiRKjS1_RKi(
	.param .u64 .ptr .align 1 _Z15vmin4_intrinsicRiRKjS1_RKi_param_0,
	.param .u64 .ptr .align 1 _Z15vmin4_intrinsicRiRKjS1_RKi_param_1,
	.param .u64 .ptr .align 1 _Z15vmin4_intrinsicRiRKjS1_RKi_param_2,
	.param .u64 .ptr .align 1 _Z15vmin4_intrinsicRiRKjS1_RKi_param_3
)
{
	.reg .b32 	%r<25>;
	.reg .b64 	%rd<7>;

	ld.param.u64 	%rd1, [_Z15vmin4_intrinsicRiRKjS1_RKi_param_0];
	ld.param.u64 	%rd2, [_Z15vmin4_intrinsicRiRKjS1_RKi_param_1];
	ld.param.u64 	%rd3, [_Z15vmin4_intrinsicRiRKjS1_RKi_param_2];
	cvta.to.global.u64 	%rd4, %rd1;
	cvta.to.global.u64 	%rd5, %rd3;
	cvta.to.global.u64 	%rd6, %rd2;
	ld.global.u32 	%r2, [%rd6];
	ld.global.u32 	%r3, [%rd5];
	not.b32 	%r7, %r3;
	and.b32  	%r8, %r2, 2139062143;
	and.b32  	%r9, %r7, 2139062143;
	add.s32 	%r4, %r9, %r8;
	// begin inline asm
	lop3.b32 %r5, %r2, %r3, %r4, 0x8E;
	
	// end inline asm
	// begin inline asm
	prmt.b32 %r5, %r5, 0, 0xba98;
	// end inline asm
	not.b32 	%r10, %r5;
	and.b32  	%r11, %r2, %r10;
	and.b32  	%r12, %r5, %r3;
	or.b32  	%r13, %r11, %r12;
	cvt.s32.s8 	%r14, %r13;
	shl.b32 	%r15, %r13, 16;
	shr.s32 	%r16, %r15, 24;
	shl.b32 	%r17, %r13, 8;
	shr.s32 	%r18, %r17, 24;
	shr.s32 	%r19, %r13, 24;
	ld.global.u32 	%r20, [%rd4];
	add.s32 	%r21, %r19, %r20;
	add.s32 	%r22, %r21, %r16;
	add.s32 	%r23, %r22, %r14;
	add.s32 	%r24, %r23, %r18;
	st.global.u32 	[%rd4], %r24;
	ret;

}
	// .globl	_Z20vmin4_intrinsic_dp4aRiRKjS1_RKi
.visible .entry _Z20vmin4_intrinsic_dp4aRiRKjS1_RKi(
	.param .u64 .ptr .align 1 _Z20vmin4_intrinsic_dp4aRiRKjS1_RKi_param_0,
	.param .u64 .ptr .align 1 _Z20vmin4_intrinsic_dp4aRiRKjS1_RKi_param_1,
	.param .u64 .ptr .align 1 _Z20vmin4_intrinsic_dp4aRiRKjS1_RKi_param_2,
	.param .u64 .ptr .align 1 _Z20vmin4_intrinsic_dp4aRiRKjS1_RKi_param_3
)
{
	.reg .b32 	%r<17>;
	.reg .b64 	%rd<9>;

	ld.param.u64 	%rd1, [_Z20vmin4_intrinsic_dp4aRiRKjS1_RKi_param_0];
	ld.param.u64 	%rd2, [_Z20vmin4_intrinsic_dp4aRiRKjS1_RKi_param_1];
	ld.param.u64 	%rd3, [_Z20vmin4_intrinsic_dp4aRiRKjS1_RKi_param_2];
	ld.param.u64 	%rd4, [_Z20vmin4_intrinsic_dp4aRiRKjS1_RKi_param_3];
	cvta.to.global.u64 	%rd5, %rd1;
	cvta.to.global.u64 	%rd6, %rd4;
	cvta.to.global.u64 	%rd7, %rd3;
	cvta.to.global.u64 	%rd8, %rd2;
	ld.global.u32 	%r2, [%rd8];
	ld.global.u32 	%r3, [%rd7];
	not.b32 	%r11, %r3;
	and.b32  	%r12, %r2, 2139062143;
	and.b32  	%r13, %r11, 2139062143;
	add.s32 	%r4, %r13, %r12;
	// begin inline asm
	lop3.b32 %r5, %r2, %r3, %r4, 0x8E;
	
	// end inline asm
	// begin inline asm
	prmt.b32 %r5, %r5, 0, 0xba98;
	// end inline asm
	not.b32 	%r14, %r5;
	and.b32  	%r15, %r2, %r14;
	and.b32  	%r16, %r5, %r3;
	or.b32  	%r8, %r15, %r16;
	ld.global.u32 	%r10, [%rd6];
	mov.b32 	%r9, 16843009;
	// begin inline asm
	dp4a.s32.s32 %r7, %r8, %r9, %r10;
	// end inline asm
	st.global.u32 	[%rd5], %r7;
	ret;

}
	// .globl	_Z4dp4aRiRKjS1_RKi
.visible .entry _Z4dp4aRiRKjS1_RKi(
	.param .u64 .ptr .align 1 _Z4dp4aRiRKjS1_RKi_param_0,
	.param .u64 .ptr .align 1 _Z4dp4aRiRKjS1_RKi_param_1,
	.param .u64 .ptr .align 1 _Z4dp4aRiRKjS1_RKi_param_2,
	.param .u64 .ptr .align 1 _Z4dp4aRiRKjS1_RKi_param_3
)
{
	.reg .b32 	%r<5>;
	.reg .b64 	%rd<9>;

	ld.param.u64 	%rd1, [_Z4dp4aRiRKjS1_RKi_param_0];
	ld.param.u64 	%rd2, [_Z4dp4aRiRKjS1_RKi_param_1];
	ld.param.u64 	%rd3, [_Z4dp4aRiRKjS1_RKi_param_2];
	ld.param.u64 	%rd4, [_Z4dp4aRiRKjS1_RKi_param_3];
	cvta.to.global.u64 	%rd5, %rd1;
	cvta.to.global.u64 	%rd6, %rd4;
	cvta.to.global.u64 	%rd7, %rd3;
	cvta.to.global.u64 	%rd8, %rd2;
	ld.global.u32 	%r2, [%rd8];
	ld.global.u32 	%r3, [%rd7];
	ld.global.u32 	%r4, [%rd6];
	// begin inline asm
	dp4a.s32.s32 %r1, %r2, %r3, %r4;
	// end inline asm
	st.global.u32 	[%rd5], %r1;
	ret;

}
	// .globl	_Z11loop_unrollRiPKaS1_RKi
.visible .entry _Z11loop_unrollRiPKaS1_RKi(
	.param .u64 .ptr .align 1 _Z11loop_unrollRiPKaS1_RKi_param_0,
	.param .u64 .ptr .align 1 _Z11loop_unrollRiPKaS1_RKi_param_1,
	.param .u64 .ptr .align 1 _Z11loop_unrollRiPKaS1_RKi_param_2,
	.param .u64 .ptr .align 1 _Z11loop_unrollRiPKaS1_RKi_param_3
)
{
	.reg .b16 	%rs<9>;
	.reg .b32 	%r<10>;
	.reg .b64 	%rd<9>;

	ld.param.u64 	%rd1, [_Z11loop_unrollRiPKaS1_RKi_param_0];
	ld.param.u64 	%rd2, [_Z11loop_unrollRiPKaS1_RKi_param_1];
	ld.param.u64 	%rd3, [_Z11loop_unrollRiPKaS1_RKi_param_2];
	ld.param.u64 	%rd4, [_Z11loop_unrollRiPKaS1_RKi_param_3];
	cvta.to.global.u64 	%rd5, %rd1;
	cvta.to.global.u64 	%rd6, %rd4;
	ld.global.u32 	%r1, [%rd6];
	st.global.u32 	[%rd5], %r1;
	cvta.to.global.u64 	%rd7, %rd2;
	cvta.to.global.u64 	%rd8, %rd3;
	ld.global.s8 	%rs1, [%rd7];
	ld.global.s8 	%rs2, [%rd8];
	mul.wide.s16 	%r2, %rs2, %rs1;
	add.s32 	%r3, %r2, %r1;
	st.global.u32 	[%rd5], %r3;
	ld.global.s8 	%rs3, [%rd7+1];
	ld.global.s8 	%rs4, [%rd8+1];
	mul.wide.s16 	%r4, %rs4, %rs3;
	add.s32 	%r5, %r4, %r3;
	st.global.u32 	[%rd5], %r5;
	ld.global.s8 	%rs5, [%rd7+2];
	ld.global.s8 	%rs6, [%rd8+2];
	mul.wide.s16 	%r6, %rs6, %rs5;
	add.s32 	%r7, %r6, %r5;
	st.global.u32 	[%rd5], %r7;
	ld.global.s8 	%rs7, [%rd7+3];
	ld.global.s8 	%rs8, [%rd8+3];
	mul.wide.s16 	%r8, %rs8, %rs7;
	add.s32 	%r9, %r8, %r7;
	st.global.u32 	[%rd5], %r9;
	ret;

}


// ===== COMPILED SASS (sm_100) =====

	.target	sm_100

	.elftype	@"ET_EXEC"


//--------------------- .note.nv.tkinfo           --------------------------
	.section	.note.nv.tkinfo,"",@"SHT_NOTE"
	.sectionflags	@"SHF_NOTE_NV_TKINFO"
	.tkinfo
        /*0018*/ 	.word	0x00000002
        /*0030*/ 	.string	""
        /*0030*/ 	.string	"ptxas"
        /*0030*/ 	.string	"Cuda compilation tools, release 13.0, V13.0.88"
        /*0030*/ 	.string	"Build cuda_13.0.r13.0/compiler.36424714_0"
        /*0030*/ 	.string	"-arch sm_100 -m 64 "



//--------------------- .note.nv.cuinfo           --------------------------
	.section	.note.nv.cuinfo,"",@"SHT_NOTE"
	.sectionflags	@"SHF_NOTE_NV_CUINFO"
        /*0018*/ 	.short	0x0002
        /*001a*/ 	.short	0x0064
        /*001c*/ 	.short	0x0082
	.zero		2


//--------------------- .nv.info                  --------------------------
	.section	.nv.info,"",@"SHT_CUDA_INFO"
	.align	4


	//----- nvinfo : EIATTR_REGCOUNT
	.align		4
        /*0000*/ 	.byte	0x04, 0x2f
        /*0002*/ 	.short	(.L_1 - .L_0)
	.align		4
.L_0:
        /*0004*/ 	.word	index@(_Z5vmin4RiRKjS1_RKi)
        /*0008*/ 	.word	0x0000000f


	//----- nvinfo : EIATTR_FRAME_SIZE
	.align		4
.L_1:
        /*000c*/ 	.byte	0x04, 0x11
        /*000e*/ 	.short	(.L_3 - .L_2)
	.align		4
.L_2:
        /*0010*/ 	.word	index@(_Z5vmin4RiRKjS1_RKi)
        /*0014*/ 	.word	0x00000000


	//----- nvinfo : EIATTR_REGCOUNT
	.align		4
.L_3:
        /*0018*/ 	.byte	0x04, 0x2f
        /*001a*/ 	.short	(.L_5 - .L_4)
	.align		4
.L_4:
        /*001c*/ 	.word	index@(_Z15vmin4_intrinsicRiRKjS1_RKi)
        /*0020*/ 	.word	0x0000000e


	//----- nvinfo : EIATTR_FRAME_SIZE
	.align		4
.L_5:
        /*0024*/ 	.byte	0x04, 0x11
        /*0026*/ 	.short	(.L_7 - .L_6)
	.align		4
.L_6:
        /*0028*/ 	.word	index@(_Z15vmin4_intrinsicRiRKjS1_RKi)
        /*002c*/ 	.word	0x00000000


	//----- nvinfo : EIATTR_REGCOUNT
	.align		4
.L_7:
        /*0030*/ 	.byte	0x04, 0x2f
        /*0032*/ 	.short	(.L_9 - .L_8)
	.align		4
.L_8:
        /*0034*/ 	.word	index@(_Z20vmin4_intrinsic_dp4aRiRKjS1_RKi)
        /*0038*/ 	.word	0x0000000e


	//----- nvinfo : EIATTR_FRAME_SIZE
	.align		4
.L_9:
        /*003c*/ 	.byte	0x04, 0x11
        /*003e*/ 	.short	(.L_11 - .L_10)
	.align		4
.L_10:
        /*0040*/ 	.word	index@(_Z20vmin4_intrinsic_dp4aRiRKjS1_RKi)
        /*0044*/ 	.word	0x00000000


	//----- nvinfo : EIATTR_REGCOUNT
	.align		4
.L_11:
        /*0048*/ 	.byte	0x04, 0x2f
        /*004a*/ 	.short	(.L_13 - .L_12)
	.align		4
.L_12:
        /*004c*/ 	.word	index@(_Z4dp4aRiRKjS1_RKi)
        /*0050*/ 	.word	0x0000000e


	//----- nvinfo : EIATTR_FRAME_SIZE
	.align		4
.L_13:
        /*0054*/ 	.byte	0x04, 0x11
        /*0056*/ 	.short	(.L_15 - .L_14)
	.align		4
.L_14:
        /*0058*/ 	.word	index@(_Z4dp4aRiRKjS1_RKi)
        /*005c*/ 	.word	0x00000000


	//----- nvinfo : EIATTR_REGCOUNT
	.align		4
.L_15:
        /*0060*/ 	.byte	0x04, 0x2f
        /*0062*/ 	.short	(.L_17 - .L_16)
	.align		4
.L_16:
        /*0064*/ 	.word	index@(_Z11loop_unrollRiPKaS1_RKi)
        /*0068*/ 	.word	0x00000010


	//----- nvinfo : EIATTR_FRAME_SIZE
	.align		4
.L_17:
        /*006c*/ 	.byte	0x04, 0x11
        /*006e*/ 	.short	(.L_19 - .L_18)
	.align		4
.L_18:
        /*0070*/ 	.word	index@(_Z11loop_unrollRiPKaS1_RKi)
        /*0074*/ 	.word	0x00000000


	//----- nvinfo : EIATTR_MIN_STACK_SIZE
	.align		4
.L_19:
        /*0078*/ 	.byte	0x04, 0x12
        /*007a*/ 	.short	(.L_21 - .L_20)
	.align		4
.L_20:
        /*007c*/ 	.word	index@(_Z11loop_unrollRiPKaS1_RKi)
        /*0080*/ 	.word	0x00000000


	//----- nvinfo : EIATTR_MIN_STACK_SIZE
	.align		4
.L_21:
        /*0084*/ 	.byte	0x04, 0x12
        /*0086*/ 	.short	(.L_23 - .L_22)
	.align		4
.L_22:
        /*0088*/ 	.word	index@(_Z4dp4aRiRKjS1_RKi)
        /*008c*/ 	.word	0x00000000


	//----- nvinfo : EIATTR_MIN_STACK_SIZE
	.align		4
.L_23:
        /*0090*/ 	.byte	0x04, 0x12
        /*0092*/ 	.short	(.L_25 - .L_24)
	.align		4
.L_24:
        /*0094*/ 	.word	index@(_Z20vmin4_intrinsic_dp4aRiRKjS1_RKi)
        /*0098*/ 	.word	0x00000000


	//----- nvinfo : EIATTR_MIN_STACK_SIZE
	.align		4
.L_25:
        /*009c*/ 	.byte	0x04, 0x12
        /*009e*/ 	.short	(.L_27 - .L_26)
	.align		4
.L_26:
        /*00a0*/ 	.word	index@(_Z15vmin4_intrinsicRiRKjS1_RKi)
        /*00a4*/ 	.word	0x00000000


	//----- nvinfo : EIATTR_MIN_STACK_SIZE
	.align		4
.L_27:
        /*00a8*/ 	.byte	0x04, 0x12
        /*00aa*/ 	.short	(.L_29 - .L_28)
	.align		4
.L_28:
        /*00ac*/ 	.word	index@(_Z5vmin4RiRKjS1_RKi)
        /*00b0*/ 	.word	0x00000000
.L_29:


//--------------------- .nv.compat                --------------------------
	.section	.nv.compat,"",@"SHT_CUDA_COMPAT_INFO"
	.align	4
        /*0000*/ 	.byte	0x02, 0x09, 0x00, 0x00, 0x02, 0x02, 0x01, 0x00, 0x02, 0x05, 0x05, 0x00, 0x03, 0x07, 0x01, 0x01
        /*0010*/ 	.byte	0x02, 0x03, 0x00, 0x00, 0x02, 0x06, 0x01, 0x00, 0x04, 0x0b, 0x08, 0x00, 0x09, 0x00, 0x00, 0x00
        /*0020*/ 	.byte	0x00, 0x00, 0x00, 0x00


//--------------------- .nv.info._Z11loop_unrollRiPKaS1_RKi --------------------------
	.section	.nv.info._Z11loop_unrollRiPKaS1_RKi,"",@"SHT_CUDA_INFO"
	.sectionflags	@""
	.align	4


	//----- nvinfo : EIATTR_CUDA_API_VERSION
	.align		4
        /*0000*/ 	.byte	0x04, 0x37
        /*0002*/ 	.short	(.L_31 - .L_30)
.L_30:
        /*0004*/ 	.word	0x00000082


	//----- nvinfo : EIATTR_KPARAM_INFO
	.align		4
.L_31:
        /*0008*/ 	.byte	0x04, 0x17
        /*000a*/ 	.short	(.L_33 - .L_32)
.L_32:
        /*000c*/ 	.word	0x00000000
        /*0010*/ 	.short	0x0003
        /*0012*/ 	.short	0x0018
        /*0014*/ 	.byte	0x00, 0xf5, 0x21, 0x00


	//----- nvinfo : EIATTR_KPARAM_INFO
	.align		4
.L_33:
        /*0018*/ 	.byte	0x04, 0x17
        /*001a*/ 	.short	(.L_35 - .L_34)
.L_34:
        /*001c*/ 	.word	0x00000000
        /*0020*/ 	.short	0x0002
        /*0022*/ 	.short	0x0010
        /*0024*/ 	.byte	0x00, 0xf5, 0x21, 0x00


	//----- nvinfo : EIATTR_KPARAM_INFO
	.align		4
.L_35:
        /*0028*/ 	.byte	0x04, 0x17
        /*002a*/ 	.short	(.L_37 - .L_36)
.L_36:
        /*002c*/ 	.word	0x00000000
        /*0030*/ 	.short	0x0001
        /*0032*/ 	.short	0x0008
        /*0034*/ 	.byte	0x00, 0xf5, 0x21, 0x00


	//----- nvinfo : EIATTR_KPARAM_INFO
	.align		4
.L_37:
        /*0038*/ 	.byte	0x04, 0x17
        /*003a*/ 	.short	(.L_39 - .L_38)
.L_38:
        /*003c*/ 	.word	0x00000000
        /*0040*/ 	.short	0x0000
        /*0042*/ 	.short	0x0000
        /*0044*/ 	.byte	0x00, 0xf5, 0x21, 0x00


	//----- nvinfo : EIATTR_SPARSE_MMA_MASK
	.align		4
.L_39:
        /*0048*/ 	.byte	0x03, 0x50
        /*004a*/ 	.short	0x0000


	//----- nvinfo : EIATTR_MAXREG_COUNT
	.align		4
        /*004c*/ 	.byte	0x03, 0x1b
        /*004e*/ 	.short	0x00ff


	//----- nvinfo : EIATTR_MERCURY_ISA_VERSION
	.align		4
        /*0050*/ 	.byte	0x03, 0x5f
        /*0052*/ 	.short	0x0101


	//----- nvinfo : EIATTR_VRC_CTA_INIT_COUNT
	.align		4
        /*0054*/ 	.byte	0x02, 0x4a
	.zero		1
	.zero		1


	//----- nvinfo : EIATTR_EXIT_INSTR_OFFSETS
	.align		4
        /*0058*/ 	.byte	0x04, 0x1c
        /*005a*/ 	.short	(.L_41 - .L_40)


	//   ....[0]....
.L_40:
        /*005c*/ 	.word	0x00000180


	//----- nvinfo : EIATTR_CBANK_PARAM_SIZE
	.align		4
.L_41:
        /*0060*/ 	.byte	0x03, 0x19
        /*0062*/ 	.short	0x0020


	//----- nvinfo : EIATTR_PARAM_CBANK
	.align		4
        /*0064*/ 	.byte	0x04, 0x0a
        /*0066*/ 	.short	(.L_43 - .L_42)
	.align		4
.L_42:
        /*0068*/ 	.word	index@(.nv.constant0._Z11loop_unrollRiPKaS1_RKi)
        /*006c*/ 	.short	0x0380
        /*006e*/ 	.short	0x0020


	//----- nvinfo : EIATTR_SW_WAR
	.align		4
.L_43:
        /*0070*/ 	.byte	0x04, 0x36
        /*0072*/ 	.short	(.L_45 - .L_44)
.L_44:
        /*0074*/ 	.word	0x00000008
.L_45:


//--------------------- .nv.info._Z4dp4aRiRKjS1_RKi --------------------------
	.section	.nv.info._Z4dp4aRiRKjS1_RKi,"",@"SHT_CUDA_INFO"
	.sectionflags	@""
	.align	4


	//----- nvinfo : EIATTR_CUDA_API_VERSION
	.align		4
        /*0000*/ 	.byte	0x04, 0x37
        /*0002*/ 	.short	(.L_47 - .L_46)
.L_46:
        /*0004*/ 	.word	0x00000082


	//----- nvinfo : EIATTR_KPARAM_INFO
	.align		4
.L_47:
        /*0008*/ 	.byte	0x04, 0x17
        /*000a*/ 	.short	(.L_49 - .L_48)
.L_48:
        /*000c*/ 	.word	0x00000000
        /*0010*/ 	.short	0x0003
        /*0012*/ 	.short	0x0018
        /*0014*/ 	.byte	0x00, 0xf5, 0x21, 0x00


	//----- nvinfo : EIATTR_KPARAM_INFO
	.align		4
.L_49:
        /*0018*/ 	.byte	0x04, 0x17
        /*001a*/ 	.short	(.L_51 - .L_50)
.L_50:
        /*001c*/ 	.word	0x00000000
        /*0020*/ 	.short	0x0002
        /*0022*/ 	.short	0x0010
        /*0024*/ 	.byte	0x00, 0xf5, 0x21, 0x00


	//----- nvinfo : EIATTR_KPARAM_INFO
	.align		4
.L_51:
        /*0028*/ 	.byte	0x04, 0x17
        /*002a*/ 	.short	(.L_53 - .L_52)
.L_52:
        /*002c*/ 	.word	0x00000000
        /*0030*/ 	.short	0x0001
        /*0032*/ 	.short	0x0008
        /*0034*/ 	.byte	0x00, 0xf5, 0x21, 0x00


	//----- nvinfo : EIATTR_KPARAM_INFO
	.align		4
.L_53:
        /*0038*/ 	.byte	0x04, 0x17
        /*003a*/ 	.short	(.L_55 - .L_54)
.L_54:
        /*003c*/ 	.word	0x00000000
        /*0040*/ 	.short	0x0000
        /*0042*/ 	.short	0x0000
        /*0044*/ 	.byte	0x00, 0xf5, 0x21, 0x00


	//----- nvinfo : EIATTR_SPARSE_MMA_MASK
	.align		4
.L_55:
        /*0048*/ 	.byte	0x03, 0x50
        /*004a*/ 	.short	0x0000


	//----- nvinfo : EIATTR_MAXREG_COUNT
	.align		4
        /*004c*/ 	.byte	0x03, 0x1b
        /*004e*/ 	.short	0x00ff


	//----- nvinfo : EIATTR_MERCURY_ISA_VERSION
	.align		4
        /*0050*/ 	.byte	0x03, 0x5f
        /*0052*/ 	.short	0x0101


	//----- nvinfo : EIATTR_VRC_CTA_INIT_COUNT
	.align		4
        /*0054*/ 	.byte	0x02, 0x4a
	.zero		1
	.zero		1


	//----- nvinfo : EIATTR_EXIT_INSTR_OFFSETS
	.align		4
        /*0058*/ 	.byte	0x04, 0x1c
        /*005a*/ 	.short	(.L_57 - .L_56)


	//   ....[0]....
.L_56:
        /*005c*/ 	.word	0x000000b0


	//----- nvinfo : EIATTR_CBANK_PARAM_SIZE
	.align		4
.L_57:
        /*0060*/ 	.byte	0x03, 0x19
        /*0062*/ 	.short	0x0020


	//----- nvinfo : EIATTR_PARAM_CBANK
	.align		4
        /*0064*/ 	.byte	0x04, 0x0a
        /*0066*/ 	.short	(.L_59 - .L_58)
	.align		4
.L_58:
        /*0068*/ 	.word	index@(.nv.constant0._Z4dp4aRiRKjS1_RKi)
        /*006c*/ 	.short	0x0380
        /*006e*/ 	.short	0x0020


	//----- nvinfo : EIATTR_SW_WAR
	.align		4
.L_59:
        /*0070*/ 	.byte	0x04, 0x36
        /*0072*/ 	.short	(.L_61 - .L_60)
.L_60:
        /*0074*/ 	.word	0x00000008
.L_61:


//--------------------- .nv.info._Z20vmin4_intrinsic_dp4aRiRKjS1_RKi --------------------------
	.section	.nv.info._Z20vmin4_intrinsic_dp4aRiRKjS1_RKi,"",@"SHT_CUDA_INFO"
	.sectionflags	@""
	.align	4


	//----- nvinfo : EIATTR_CUDA_API_VERSION
	.align		4
        /*0000*/ 	.byte	0x04, 0x37
        /*0002*/ 	.short	(.L_63 - .L_62)
.L_62:
        /*0004*/ 	.word	0x00000082


	//----- nvinfo : EIATTR_KPARAM_INFO
	.align		4
.L_63:
        /*0008*/ 	.byte	0x04, 0x17
        /*000a*/ 	.short	(.L_65 - .L_64)
.L_64:
        /*000c*/ 	.word	0x00000000
        /*0010*/ 	.short	0x0003
        /*0012*/ 	.short	0x0018
        /*0014*/ 	.byte	0x00, 0xf5, 0x21, 0x00


	//----- nvinfo : EIATTR_KPARAM_INFO
	.align		4
.L_65:
        /*0018*/ 	.byte	0x04, 0x17
        /*001a*/ 	.short	(.L_67 - .L_66)
.L_66:
        /*001c*/ 	.word	0x00000000
        /*0020*/ 	.short	0x0002
        /*0022*/ 	.short	0x0010
        /*0024*/ 	.byte	0x00, 0xf5, 0x21, 0x00


	//----- nvinfo : EIATTR_KPARAM_INFO
	.align		4
.L_67:
        /*0028*/ 	.byte	0x04, 0x17
        /*002a*/ 	.short	(.L_69 - .L_68)
.L_68:
        /*002c*/ 	.word	0x00000000
        /*0030*/ 	.short	0x0001
        /*0032*/ 	.short	0x0008
        /*0034*/ 	.byte	0x00, 0xf5, 0x21, 0x00


	//----- nvinfo : EIATTR_KPARAM_INFO
	.align		4
.L_69:
        /*0038*/ 	.byte	0x04, 0x17
        /*003a*/ 	.short	(.L_71 - .L_70)
.L_70:
        /*003c*/ 	.word	0x00000000
        /*0040*/ 	.short	0x0000
        /*0042*/ 	.short	0x0000
        /*0044*/ 	.byte	0x00, 0xf5, 0x21, 0x00


	//----- nvinfo : EIATTR_SPARSE_MMA_MASK
	.align		4
.L_71:
        /*0048*/ 	.byte	0x03, 0x50
        /*004a*/ 	.short	0x0000


	//----- nvinfo : EIATTR_MAXREG_COUNT
	.align		4
        /*004c*/ 	.byte	0x03, 0x1b
        /*004e*/ 	.short	0x00ff


	//----- nvinfo : EIATTR_MERCURY_ISA_VERSION
	.align		4
        /*0050*/ 	.byte	0x03, 0x5f
        /*0052*/ 	.short	0x0101


	//----- nvinfo : EIATTR_VRC_CTA_INIT_COUNT
	.align		4
        /*0054*/ 	.byte	0x02, 0x4a
	.zero		1
	.zero		1


	//----- nvinfo : EIATTR_EXIT_INSTR_OFFSETS
	.align		4
        /*0058*/ 	.byte	0x04, 0x1c
        /*005a*/ 	.short	(.L_73 - .L_72)


	//   ....[0]....
.L_72:
        /*005c*/ 	.word	0x00000120


	//----- nvinfo : EIATTR_CBANK_PARAM_SIZE
	.align		4
.L_73:
        /*0060*/ 	.byte	0x03, 0x19
        /*0062*/ 	.short	0x0020


	//----- nvinfo : EIATTR_PARAM_CBANK
	.align		4
        /*0064*/ 	.byte	0x04, 0x0a
        /*0066*/ 	.short	(.L_75 - .L_74)
	.align		4
.L_74:
        /*0068*/ 	.word	index@(.nv.constant0._Z20vmin4_intrinsic_dp4aRiRKjS1_RKi)
        /*006c*/ 	.short	0x0380
        /*006e*/ 	.short	0x0020


	//----- nvinfo : EIATTR_SW_WAR
	.align		4
.L_75:
        /*0070*/ 	.byte	0x04, 0x36
        /*0072*/ 	.short	(.L_77 - .L_76)
.L_76:
        /*0074*/ 	.word	0x00000008
.L_77:


//--------------------- .nv.info._Z15vmin4_intrinsicRiRKjS1_RKi --------------------------
	.section	.nv.info._Z15vmin4_intrinsicRiRKjS1_RKi,"",@"SHT_CUDA_INFO"
	.sectionflags	@""
	.align	4


	//----- nvinfo : EIATTR_CUDA_API_VERSION
	.align		4
        /*0000*/ 	.byte	0x04, 0x37
        /*0002*/ 	.short	(.L_79 - .L_78)
.L_78:
        /*0004*/ 	.word	0x00000082


	//----- nvinfo : EIATTR_KPARAM_INFO
	.align		4
.L_79:
        /*0008*/ 	.byte	0x04, 0x17
        /*000a*/ 	.short	(.L_81 - .L_80)
.L_80:
        /*000c*/ 	.word	0x00000000
        /*0010*/ 	.short	0x0003
        /*0012*/ 	.short	0x0018
        /*0014*/ 	.byte	0x00, 0xf5, 0x21, 0x00


	//----- nvinfo : EIATTR_KPARAM_INFO
	.align		4
.L_81:
        /*0018*/ 	.byte	0x04, 0x17
        /*001a*/ 	.short	(.L_83 - .L_82)
.L_82:
        /*001c*/ 	.word	0x00000000
        /*0020*/ 	.short	0x0002
        /*0022*/ 	.short	0x0010
        /*0024*/ 	.byte	0x00, 0xf5, 0x21, 0x00


	//----- nvinfo : EIATTR_KPARAM_INFO
	.align		4
.L_83:
        /*0028*/ 	.byte	0x04, 0x17
        /*002a*/ 	.short	(.L_85 - .L_84)
.L_84:
        /*002c*/ 	.word	0x00000000
        /*0030*/ 	.short	0x0001
        /*0032*/ 	.short	0x0008
        /*0034*/ 	.byte	0x00, 0xf5, 0x21, 0x00


	//----- nvinfo : EIATTR_KPARAM_INFO
	.align		4
.L_85:
        /*0038*/ 	.byte	0x04, 0x17
        /*003a*/ 	.short	(.L_87 - .L_86)
.L_86:
        /*003c*/ 	.word	0x00000000
        /*0040*/ 	.short	0x0000
        /*0042*/ 	.short	0x0000
        /*0044*/ 	.byte	0x00, 0xf5, 0x21, 0x00


	//----- nvinfo : EIATTR_SPARSE_MMA_MASK
	.align		4
.L_87:
        /*0048*/ 	.byte	0x03, 0x50
        /*004a*/ 	.short	0x0000


	//----- nvinfo : EIATTR_MAXREG_COUNT
	.align		4
        /*004c*/ 	.byte	0x03, 0x1b
        /*004e*/ 	.short	0x00ff


	//----- nvinfo : EIATTR_MERCURY_ISA_VERSION
	.align		4
        /*0050*/ 	.byte	0x03, 0x5f
        /*0052*/ 	.short	0x0101


	//----- nvinfo : EIATTR_VRC_CTA_INIT_COUNT
	.align		4
        /*0054*/ 	.byte	0x02, 0x4a
	.zero		1
	.zero		1


	//----- nvinfo : EIATTR_EXIT_INSTR_OFFSETS
	.align		4
        /*0058*/ 	.byte	0x04, 0x1c
        /*005a*/ 	.short	(.L_89 - .L_88)


	//   ....[0]....
.L_88:
        /*005c*/ 	.word	0x00000160


	//----- nvinfo : EIATTR_CBANK_PARAM_SIZE
	.align		4
.L_89:
        /*0060*/ 	.byte	0x03, 0x19
        /*0062*/ 	.short	0x0020


	//----- nvinfo : EIATTR_PARAM_CBANK
	.align		4
        /*0064*/ 	.byte	0x04, 0x0a
        /*0066*/ 	.short	(.L_91 - .L_90)
	.align		4
.L_90:
        /*0068*/ 	.word	index@(.nv.constant0._Z15vmin4_intrinsicRiRKjS1_RKi)
        /*006c*/ 	.short	0x0380
        /*006e*/ 	.short	0x0020


	//----- nvinfo : EIATTR_SW_WAR
	.align		4
.L_91:
        /*0070*/ 	.byte	0x04, 0x36
        /*0072*/ 	.short	(.L_93 - .L_92)
.L_92:
        /*0074*/ 	.word	0x00000008
.L_93:


//--------------------- .nv.info._Z5vmin4RiRKjS1_RKi --------------------------
	.section	.nv.info._Z5vmin4RiRKjS1_RKi,"",@"SHT_CUDA_INFO"
	.sectionflags	@""
	.align	4


	//----- nvinfo : EIATTR_CUDA_API_VERSION
	.align		4
        /*0000*/ 	.byte	0x04, 0x37
        /*0002*/ 	.short	(.L_95 - .L_94)
.L_94:
        /*0004*/ 	.word	0x00000082


	//----- nvinfo : EIATTR_KPARAM_INFO
	.align		4
.L_95:
        /*0008*/ 	.byte	0x04, 0x17
        /*000a*/ 	.short	(.L_97 - .L_96)
.L_96:
        /*000c*/ 	.word	0x00000000
        /*0010*/ 	.short	0x0003
        /*0012*/ 	.short	0x0018
        /*0014*/ 	.byte	0x00, 0xf5, 0x21, 0x00


	//----- nvinfo : EIATTR_KPARAM_INFO
	.align		4
.L_97:
        /*0018*/ 	.byte	0x04, 0x17
        /*001a*/ 	.short	(.L_99 - .L_98)
.L_98:
        /*001c*/ 	.word	0x00000000
        /*0020*/ 	.short	0x0002
        /*0022*/ 	.short	0x0010
        /*0024*/ 	.byte	0x00, 0xf5, 0x21, 0x00


	//----- nvinfo : EIATTR_KPARAM_INFO
	.align		4
.L_99:
        /*0028*/ 	.byte	0x04, 0x17
        /*002a*/ 	.short	(.L_101 - .L_100)
.L_100:
        /*002c*/ 	.word	0x00000000
        /*0030*/ 	.short	0x0001
        /*0032*/ 	.short	0x0008
        /*0034*/ 	.byte	0x00, 0xf5, 0x21, 0x00


	//----- nvinfo : EIATTR_KPARAM_INFO
	.align		4
.L_101:
        /*0038*/ 	.byte	0x04, 0x17
        /*003a*/ 	.short	(.L_103 - .L_102)
.L_102:
        /*003c*/ 	.word	0x00000000
        /*0040*/ 	.short	0x0000
        /*0042*/ 	.short	0x0000
        /*0044*/ 	.byte	0x00, 0xf5, 0x21, 0x00


	//----- nvinfo : EIATTR_SPARSE_MMA_MASK
	.align		4
.L_103:
        /*0048*/ 	.byte	0x03, 0x50
        /*004a*/ 	.short	0x0000


	//----- nvinfo : EIATTR_MAXREG_COUNT
	.align		4
        /*004c*/ 	.byte	0x03, 0x1b
        /*004e*/ 	.short	0x00ff


	//----- nvinfo : EIATTR_MERCURY_ISA_VERSION
	.align		4
        /*0050*/ 	.byte	0x03, 0x5f
        /*0052*/ 	.short	0x0101


	//----- nvinfo : EIATTR_VRC_CTA_INIT_COUNT
	.align		4
        /*0054*/ 	.byte	0x02, 0x4a
	.zero		1
	.zero		1


	//----- nvinfo : EIATTR_EXIT_INSTR_OFFSETS
	.align		4
        /*0058*/ 	.byte	0x04, 0x1c
        /*005a*/ 	.short	(.L_105 - .L_104)


	//   ....[0]....
.L_104:
        /*005c*/ 	.word	0x00000240


	//----- nvinfo : EIATTR_CBANK_PARAM_SIZE
	.align		4
.L_105:
        /*0060*/ 	.byte	0x03, 0x19
        /*0062*/ 	.short	0x0020


	//----- nvinfo : EIATTR_PARAM_CBANK
	.align		4
        /*0064*/ 	.byte	0x04, 0x0a
        /*0066*/ 	.short	(.L_107 - .L_106)
	.align		4
.L_106:
        /*0068*/ 	.word	index@(.nv.constant0._Z5vmin4RiRKjS1_RKi)
        /*006c*/ 	.short	0x0380
        /*006e*/ 	.short	0x0020


	//----- nvinfo : EIATTR_SW_WAR
	.align		4
.L_107:
        /*0070*/ 	.byte	0x04, 0x36
        /*0072*/ 	.short	(.L_109 - .L_108)
.L_108:
        /*0074*/ 	.word	0x00000008
.L_109:


//--------------------- .nv.callgraph             --------------------------
	.section	.nv.callgraph,"",@"SHT_CUDA_CALLGRAPH"
	.align	4
	.sectionentsize	8
	.align		4
        /*0000*/ 	.word	0x00000000
	.align		4
        /*0004*/ 	.word	0xffffffff
	.align		4
        /*0008*/ 	.word	0x00000000
	.align		4
        /*000c*/ 	.word	0xfffffffe
	.align		4
        /*0010*/ 	.word	0x00000000
	.align		4
        /*0014*/ 	.word	0xfffffffd
	.align		4
        /*0018*/ 	.word	0x00000000
	.align		4
        /*001c*/ 	.word	0xfffffffc


//--------------------- .text._Z11loop_unrollRiPKaS1_RKi --------------------------
	.section	.text._Z11loop_unrollRiPKaS1_RKi,"ax",@progbits
	.align	128
        .global         _Z11loop_unrollRiPKaS1_RKi
        .type           _Z11loop_unrollRiPKaS1_RKi,@function
        .size           _Z11loop_unrollRiPKaS1_RKi,(.L_x_5 - _Z11loop_unrollRiPKaS1_RKi)
        .other          _Z11loop_unrollRiPKaS1_RKi,@"STO_CUDA_ENTRY STV_DEFAULT"
_Z11loop_unrollRiPKaS1_RKi:
.text._Z11loop_unrollRiPKaS1_RKi:
[----:B------:R-:W-:Y:S08]  /*0000*/  LDC R1, c[0x0][0x37c] ;  /* 0x0000df00ff017b82 */ /* 0x000ff00000000800 */
[----:B------:R-:W0:Y:S01]  /*0010*/  LDC.64 R4, c[0x0][0x398] ;  /* 0x0000e600ff047b82 */ /* 0x000e220000000a00 */
[----:B------:R-:W0:Y:S02]  /*0020*/  LDCU.64 UR4, c[0x0][0x358] ;  /* 0x00006b00ff0477ac */ /* 0x000e240008000a00 */
[----:B0-----:R-:W2:Y:S05]  /*0030*/  LDG.E R5, desc[UR4][R4.64] ;  /* 0x0000000404057981 */ /* 0x001eaa000c1e1900 */
[----:B------:R-:W2:Y:S08]  /*0040*/  LDC.64 R2, c[0x0][0x380] ;  /* 0x0000e000ff027b82 */ /* 0x000eb00000000a00 */
[----:B------:R-:W0:Y:S08]  /*0050*/  LDC.64 R6, c[0x0][0x388] ;  /* 0x0000e200ff067b82 */ /* 0x000e300000000a00 */
[----:B------:R-:W1:Y:S01]  /*0060*/  LDC.64 R8, c[0x0][0x390] ;  /* 0x0000e400ff087b82 */ /* 0x000e620000000a00 */
[----:B--2---:R2:W-:Y:S04]  /*0070*/  STG.E desc[UR4][R2.64], R5 ;  /* 0x0000000502007986 */ /* 0x0045e8000c101904 */
[----:B0-----:R-:W3:Y:S04]  /*0080*/  LDG.E.S8 R0, desc[UR4][R6.64] ;  /* 0x0000000406007981 */ /* 0x001ee8000c1e1300 */
[----:B-1----:R-:W3:Y:S02]  /*0090*/  LDG.E.S8 R10, desc[UR4][R8.64] ;  /* 0x00000004080a7981 */ /* 0x002ee4000c1e1300 */
[----:B---3--:R-:W-:-:S05]  /*00a0*/  IMAD R11, R0, R10, R5 ;  /* 0x0000000a000b7224 */ /* 0x008fca00078e0205 */
[----:B------:R0:W-:Y:S04]  /*00b0*/  STG.E desc[UR4][R2.64], R11 ;  /* 0x0000000b02007986 */ /* 0x0001e8000c101904 */
[----:B------:R-:W3:Y:S04]  /*00c0*/  LDG.E.S8 R0, desc[UR4][R6.64+0x1] ;  /* 0x0000010406007981 */ /* 0x000ee8000c1e1300 */
[----:B------:R-:W3:Y:S02]  /*00d0*/  LDG.E.S8 R10, desc[UR4][R8.64+0x1] ;  /* 0x00000104080a7981 */ /* 0x000ee4000c1e1300 */
[----:B---3--:R-:W-:-:S05]  /*00e0*/  IMAD R13, R0, R10, R11 ;  /* 0x0000000a000d7224 */ /* 0x008fca00078e020b */
[----:B------:R-:W-:Y:S04]  /*00f0*/  STG.E desc[UR4][R2.64], R13 ;  /* 0x0000000d02007986 */ /* 0x000fe8000c101904 */
[----:B------:R-:W2:Y:S04]  /*0100*/  LDG.E.S8 R0, desc[UR4][R6.64+0x2] ;  /* 0x0000020406007981 */ /* 0x000ea8000c1e1300 */
[----:B------:R-:W2:Y:S02]  /*0110*/  LDG.E.S8 R4, desc[UR4][R8.64+0x2] ;  /* 0x0000020408047981 */ /* 0x000ea4000c1e1300 */
[----:B--2---:R-:W-:-:S05]  /*0120*/  IMAD R5, R0, R4, R13 ;  /* 0x0000000400057224 */ /* 0x004fca00078e020d */
[----:B------:R-:W-:Y:S04]  /*0130*/  STG.E desc[UR4][R2.64], R5 ;  /* 0x0000000502007986 */ /* 0x000fe8000c101904 */
[----:B------:R-:W0:Y:S04]  /*0140*/  LDG.E.S8 R0, desc[UR4][R6.64+0x3] ;  /* 0x0000030406007981 */ /* 0x000e28000c1e1300 */
[----:B------:R-:W0:Y:S02]  /*0150*/  LDG.E.S8 R4, desc[UR4][R8.64+0x3] ;  /* 0x0000030408047981 */ /* 0x000e24000c1e1300 */
[----:B0-----:R-:W-:-:S05]  /*0160*/  IMAD R11, R0, R4, R5 ;  /* 0x00000004000b7224 */ /* 0x001fca00078e0205 */
[----:B------:R-:W-:Y:S01]  /*0170*/  STG.E desc[UR4][R2.64], R11 ;  /* 0x0000000b02007986 */ /* 0x000fe2000c101904 */
[----:B------:R-:W-:Y:S05]  /*0180*/  EXIT ;  /* 0x000000000000794d */ /* 0x000fea0003800000 */
.L_x_0:
[----:B------:R-:W-:-:S00]  /*0190*/  BRA `(.L_x_0) ;  /* 0xfffffffc00fc7947 */ /* 0x000fc0000383ffff */
[----:B------:R-:W-:-:S00]  /*01a0*/  NOP ;  /* 0x0000000000007918 */ /* 0x000fc00000000000 */
        /* <DEDUP_REMOVED lines=13> */
.L_x_5:


//--------------------- .text._Z4dp4aRiRKjS1_RKi  --------------------------
	.section	.text._Z4dp4aRiRKjS1_RKi,"ax",@progbits
	.align	128
        .global         _Z4dp4aRiRKjS1_RKi
        .type           _Z4dp4aRiRKjS1_RKi,@function
        .size           _Z4dp4aRiRKjS1_RKi,(.L_x_6 - _Z4dp4aRiRKjS1_RKi)
        .other          _Z4dp4aRiRKjS1_RKi,@"STO_CUDA_ENTRY STV_DEFAULT"
_Z4dp4aRiRKjS1_RKi:
.text._Z4dp4aRiRKjS1_RKi:
[----:B------:R-:W-:Y:S08]  /*0000*/  LDC R1, c[0x0][0x37c] ;  /* 0x0000df00ff017b82 */ /* 0x000ff00000000800 */
[----:B------:R-:W0:Y:S01]  /*0010*/  LDC.64 R2, c[0x0][0x388] ;  /* 0x0000e200ff027b82 */ /* 0x000e220000000a00 */
[----:B------:R-:W0:Y:S07]  /*0020*/  LDCU.64 UR4, c[0x0][0x358] ;  /* 0x00006b00ff0477ac */ /* 0x000e2e0008000a00 */
[----:B------:R-:W1:Y:S08]  /*0030*/  LDC.64 R4, c[0x0][0x390] ;  /* 0x0000e400ff047b82 */ /* 0x000e700000000a00 */
[----:B------:R-:W2:Y:S01]  /*0040*/  LDC.64 R6, c[0x0][0x398] ;  /* 0x0000e600ff067b82 */ /* 0x000ea20000000a00 */
[----:B0-----:R-:W3:Y:S04]  /*0050*/  LDG.E R2, desc[UR4][R2.64] ;  /* 0x0000000402027981 */ /* 0x001ee8000c1e1900 */
[----:B-1----:R-:W3:Y:S04]  /*0060*/  LDG.E R5, desc[UR4][R4.64] ;  /* 0x0000000404057981 */ /* 0x002ee8000c1e1900 */
[----:B--2---:R-:W3:Y:S01]  /*0070*/  LDG.E R6, desc[UR4][R6.64] ;  /* 0x0000000406067981 */ /* 0x004ee2000c1e1900 */
[----:B------:R-:W0:Y:S01]  /*0080*/  LDC.64 R8, c[0x0][0x380] ;  /* 0x0000e000ff087b82 */ /* 0x000e220000000a00 */
[----:B---3--:R-:W-:-:S05]  /*0090*/  IDP.4A.S8.S8 R11, R2, R5, R6 ;  /* 0x00000005020b7226 */ /* 0x008fca0000000606 */
[----:B0-----:R-:W-:Y:S01]  /*00a0*/  STG.E desc[UR4][R8.64], R11 ;  /* 0x0000000b08007986 */ /* 0x001fe2000c101904 */
[----:B------:R-:W-:Y:S05]  /*00b0*/  EXIT ;  /* 0x000000000000794d */ /* 0x000fea0003800000 */
.L_x_1:
        /* <DEDUP_REMOVED lines=12> */
.L_x_6:


//--------------------- .text._Z20vmin4_intrinsic_dp4aRiRKjS1_RKi --------------------------
	.section	.text._Z20vmin4_intrinsic_dp4aRiRKjS1_RKi,"ax",@progbits
	.align	128
        .global         _Z20vmin4_intrinsic_dp4aRiRKjS1_RKi
        .type           _Z20vmin4_intrinsic_dp4aRiRKjS1_RKi,@function
        .size           _Z20vmin4_intrinsic_dp4aRiRKjS1_RKi,(.L_x_7 - _Z20vmin4_intrinsic_dp4aRiRKjS1_RKi)
        .other          _Z20vmin4_intrinsic_dp4aRiRKjS1_RKi,@"STO_CUDA_ENTRY STV_DEFAULT"
_Z20vmin4_intrinsic_dp4aRiRKjS1_RKi:
.text._Z20vmin4_intrinsic_dp4aRiRKjS1_RKi:
[----:B------:R-:W-:Y:S08]  /*0000*/  LDC R1, c[0x0][0x37c] ;  /* 0x0000df00ff017b82 */ /* 0x000ff00000000800 */
[----:B------:R-:W0:Y:S01]  /*0010*/  LDC.64 R2, c[0x0][0x388] ;  /* 0x0000e200ff027b82 */ /* 0x000e220000000a00 */
[----:B------:R-:W0:Y:S07]  /*0020*/  LDCU.64 UR4, c[0x0][0x358] ;  /* 0x00006b00ff0477ac */ /* 0x000e2e0008000a00 */
[----:B------:R-:W1:Y:S08]  /*0030*/  LDC.64 R4, c[0x0][0x390] ;  /* 0x0000e400ff047b82 */ /* 0x000e700000000a00 */
[----:B------:R-:W2:Y:S01]  /*0040*/  LDC.64 R6, c[0x0][0x398] ;  /* 0x0000e600ff067b82 */ /* 0x000ea20000000a00 */
[----:B0-----:R-:W3:Y:S04]  /*0050*/  LDG.E R2, desc[UR4][R2.64] ;  /* 0x0000000402027981 */ /* 0x001ee8000c1e1900 */
[----:B-1----:R-:W4:Y:S04]  /*0060*/  LDG.E R5, desc[UR4][R4.64] ;  /* 0x0000000404057981 */ /* 0x002f28000c1e1900 */
[----:B--2---:R-:W2:Y:S01]  /*0070*/  LDG.E R7, desc[UR4][R6.64] ;  /* 0x0000000406077981 */ /* 0x004ea2000c1e1900 */
[----:B------:R-:W0:Y:S01]  /*0080*/  LDC.64 R8, c[0x0][0x380] ;  /* 0x0000e000ff087b82 */ /* 0x000e220000000a00 */
[----:B------:R-:W-:Y:S01]  /*0090*/  UMOV UR6, 0x1010101 ;  /* 0x0101010100067882 */ /* 0x000fe20000000000 */
[----:B---3--:R-:W-:-:S02]  /*00a0*/  LOP3.LUT R0, R2, 0x7f7f7f7f, RZ, 0xc0, !PT ;  /* 0x7f7f7f7f02007812 */ /* 0x008fc400078ec0ff */
[----:B----4-:R-:W-:-:S05]  /*00b0*/  LOP3.LUT R11, R5, 0x7f7f7f7f, RZ, 0xc, !PT ;  /* 0x7f7f7f7f050b7812 */ /* 0x010fca00078e0cff */
[----:B------:R-:W-:-:S05]  /*00c0*/  IMAD.IADD R0, R0, 0x1, R11 ;  /* 0x0000000100007824 */ /* 0x000fca00078e020b */
[----:B------:R-:W-:-:S04]  /*00d0*/  LOP3.LUT R0, R2, R5, R0, 0x8e, !PT ;  /* 0x0000000502007212 */ /* 0x000fc800078e8e00 */
[----:B------:R-:W-:-:S04]  /*00e0*/  PRMT R0, R0, 0xba98, RZ ;  /* 0x0000ba9800007816 */ /* 0x000fc800000000ff */
[----:B------:R-:W-:-:S05]  /*00f0*/  LOP3.LUT R0, R0, R5, R2, 0xca, !PT ;  /* 0x0000000500007212 */ /* 0x000fca00078eca02 */
[----:B--2---:R-:W-:-:S05]  /*0100*/  IDP.4A.S8.S8 R3, R0, UR6, R7 ;  /* 0x0000000600037c26 */ /* 0x004fca0008000607 */
[----:B0-----:R-:W-:Y:S01]  /*0110*/  STG.E desc[UR4][R8.64], R3 ;  /* 0x0000000308007986 */ /* 0x001fe2000c101904 */
[----:B------:R-:W-:Y:S05]  /*0120*/  EXIT ;  /* 0x000000000000794d */ /* 0x000fea0003800000 */
.L_x_2:
        /* <DEDUP_REMOVED lines=13> */
.L_x_7:


//--------------------- .text._Z15vmin4_intrinsicRiRKjS1_RKi --------------------------
	.section	.text._Z15vmin4_intrinsicRiRKjS1_RKi,"ax",@progbits
	.align	128
        .global         _Z15vmin4_intrinsicRiRKjS1_RKi
        .type           _Z15vmin4_intrinsicRiRKjS1_RKi,@function
        .size           _Z15vmin4_intrinsicRiRKjS1_RKi,(.L_x_8 - _Z15vmin4_intrinsicRiRKjS1_RKi)
        .other          _Z15vmin4_intrinsicRiRKjS1_RKi,@"STO_CUDA_ENTRY STV_DEFAULT"
_Z15vmin4_intrinsicRiRKjS1_RKi:
.text._Z15vmin4_intrinsicRiRKjS1_RKi:
        /* <DEDUP_REMOVED lines=8> */
[----:B---3--:R-:W-:-:S02]  /*0080*/  LOP3.LUT R0, R4, 0x7f7f7f7f, RZ, 0xc0, !PT ;  /* 0x7f7f7f7f04007812 */ /* 0x008fc400078ec0ff */
[----:B----4-:R-:W-:-:S05]  /*0090*/  LOP3.LUT R9, R7, 0x7f7f7f7f, RZ, 0xc, !PT ;  /* 0x7f7f7f7f07097812 */ /* 0x010fca00078e0cff */
[----:B------:R-:W-:-:S05]  /*00a0*/  IMAD.IADD R0, R0, 0x1, R9 ;  /* 0x0000000100007824 */ /* 0x000fca00078e0209 */
[----:B------:R-:W-:-:S04]  /*00b0*/  LOP3.LUT R0, R4, R7, R0, 0x8e, !PT ;  /* 0x0000000704007212 */ /* 0x000fc800078e8e00 */
[----:B------:R-:W-:-:S04]  /*00c0*/  PRMT R0, R0, 0xba98, RZ ;  /* 0x0000ba9800007816 */ /* 0x000fc800000000ff */
[----:B------:R-:W-:-:S04]  /*00d0*/  LOP3.LUT R0, R0, R7, R4, 0xca, !PT ;  /* 0x0000000700007212 */ /* 0x000fc800078eca04 */
[C---:B--2---:R-:W-:Y:S01]  /*00e0*/  LEA.HI.SX32 R11, R0.reuse, R11, 0x8 ;  /* 0x0000000b000b7211 */ /* 0x044fe200078f42ff */
[C---:B------:R-:W-:Y:S01]  /*00f0*/  IMAD.U32 R8, R0.reuse, 0x10000, RZ ;  /* 0x0001000000087824 */ /* 0x040fe200078e00ff */
[C---:B------:R-:W-:Y:S01]  /*0100*/  PRMT R4, R0.reuse, 0x8880, RZ ;  /* 0x0000888000047816 */ /* 0x040fe200000000ff */
[----:B------:R-:W-:-:S03]  /*0110*/  IMAD.SHL.U32 R0, R0, 0x100, RZ ;  /* 0x0000010000007824 */ /* 0x000fc600078e00ff */
[----:B------:R-:W-:-:S05]  /*0120*/  LEA.HI.SX32 R11, R8, R11, 0x8 ;  /* 0x0000000b080b7211 */ /* 0x000fca00078f42ff */
[----:B------:R-:W-:-:S05]  /*0130*/  IMAD.IADD R11, R4, 0x1, R11 ;  /* 0x00000001040b7824 */ /* 0x000fca00078e020b */
[----:B------:R-:W-:-:S05]  /*0140*/  LEA.HI.SX32 R11, R0, R11, 0x8 ;  /* 0x0000000b000b7211 */ /* 0x000fca00078f42ff */
[----:B------:R-:W-:Y:S01]  /*0150*/  STG.E desc[UR4][R2.64], R11 ;  /* 0x0000000b02007986 */ /* 0x000fe2000c101904 */
[----:B------:R-:W-:Y:S05]  /*0160*/  EXIT ;  /* 0x000000000000794d */ /* 0x000fea0003800000 */
.L_x_3:
        /* <DEDUP_REMOVED lines=9> */
.L_x_8:


//--------------------- .text._Z5vmin4RiRKjS1_RKi --------------------------
	.section	.text._Z5vmin4RiRKjS1_RKi,"ax",@progbits
	.align	128
        .global         _Z5vmin4RiRKjS1_RKi
        .type           _Z5vmin4RiRKjS1_RKi,@function
        .size           _Z5vmin4RiRKjS1_RKi,(.L_x_9 - _Z5vmin4RiRKjS1_RKi)
        .other          _Z5vmin4RiRKjS1_RKi,@"STO_CUDA_ENTRY STV_DEFAULT"
_Z5vmin4RiRKjS1_RKi:
.text._Z5vmin4RiRKjS1_RKi:
[----:B------:R-:W-:Y:S08]  /*0000*/  LDC R1, c[0x0][0x37c] ;  /* 0x0000df00ff017b82 */ /* 0x000ff00000000800 */
[----:B------:R-:W0:Y:S01]  /*0010*/  LDC.64 R2, c[0x0][0x388] ;  /* 0x0000e200ff027b82 */ /* 0x000e220000000a00 */
[----:B------:R-:W0:Y:S07]  /*0020*/  LDCU.64 UR4, c[0x0][0x358] ;  /* 0x00006b00ff0477ac */ /* 0x000e2e0008000a00 */
[----:B------:R-:W1:Y:S08]  /*0030*/  LDC.64 R4, c[0x0][0x390] ;  /* 0x0000e400ff047b82 */ /* 0x000e700000000a00 */
[----:B------:R-:W2:Y:S01]  /*0040*/  LDC.64 R6, c[0x0][0x398] ;  /* 0x0000e600ff067b82 */ /* 0x000ea20000000a00 */
[----:B0-----:R-:W3:Y:S04]  /*0050*/  LDG.E R2, desc[UR4][R2.64] ;  /* 0x0000000402027981 */ /* 0x001ee8000c1e1900 */
[----:B-1----:R-:W3:Y:S04]  /*0060*/  LDG.E R5, desc[UR4][R4.64] ;  /* 0x0000000404057981 */ /* 0x002ee8000c1e1900 */
[----:B--2---:R0:W2:Y:S01]  /*0070*/  LDG.E R0, desc[UR4][R6.64] ;  /* 0x0000000406007981 */ /* 0x0040a2000c1e1900 */
[----:B---3--:R-:W-:-:S02]  /*0080*/  PRMT R8, R2, 0x3210, R5 ;  /* 0x0000321002087816 */ /* 0x008fc40000000005 */
[----:B------:R-:W-:Y:S02]  /*0090*/  PRMT R9, R2, 0x7654, R5 ;  /* 0x0000765402097816 */ /* 0x000fe40000000005 */
[----:B------:R-:W-:Y:S01]  /*00a0*/  PRMT R10, R8, 0x7650, RZ ;  /* 0x00007650080a7816 */ /* 0x000fe200000000ff */
[----:B------:R-:W1:Y:S01]  /*00b0*/  LDC.64 R2, c[0x0][0x380] ;  /* 0x0000e000ff027b82 */ /* 0x000e620000000a00 */
[----:B------:R-:W-:Y:S02]  /*00c0*/  PRMT R11, R9, 0x7650, RZ ;  /* 0x00007650090b7816 */ /* 0x000fe400000000ff */
[----:B------:R-:W-:Y:S02]  /*00d0*/  PRMT R10, R10, 0x8880, RZ ;  /* 0x000088800a0a7816 */ /* 0x000fe400000000ff */
[----:B------:R-:W-:Y:S02]  /*00e0*/  PRMT R11, R11, 0x8880, RZ ;  /* 0x000088800b0b7816 */ /* 0x000fe400000000ff */
[----:B0-----:R-:W-:-:S02]  /*00f0*/  PRMT R6, R9, 0x7651, RZ ;  /* 0x0000765109067816 */ /* 0x001fc400000000ff */
[----:B------:R-:W-:Y:S02]  /*0100*/  VIMNMX R11, PT, PT, R10, R11, PT ;  /* 0x0000000b0a0b7248 */ /* 0x000fe40003fe0100 */
[----:B------:R-:W-:Y:S02]  /*0110*/  PRMT R7, R9, 0x7652, RZ ;  /* 0x0000765209077816 */ /* 0x000fe400000000ff */
[----:B------:R-:W-:Y:S02]  /*0120*/  PRMT R10, R6, 0x8880, RZ ;  /* 0x00008880060a7816 */ /* 0x000fe400000000ff */
[C---:B------:R-:W-:Y:S02]  /*0130*/  PRMT R4, R8.reuse, 0x7651, RZ ;  /* 0x0000765108047816 */ /* 0x040fe400000000ff */
[C---:B------:R-:W-:Y:S02]  /*0140*/  PRMT R5, R8.reuse, 0x7652, RZ ;  /* 0x0000765208057816 */ /* 0x040fe400000000ff */
[----:B------:R-:W-:-:S02]  /*0150*/  PRMT R8, R8, 0x7653, RZ ;  /* 0x0000765308087816 */ /* 0x000fc400000000ff */
[----:B------:R-:W-:Y:S01]  /*0160*/  PRMT R12, R7, 0x8880, RZ ;  /* 0x00008880070c7816 */ /* 0x000fe200000000ff */
[----:B------:R-:W-:Y:S01]  /*0170*/  IMAD.MOV.U32 R7, RZ, RZ, R10 ;  /* 0x000000ffff077224 */ /* 0x000fe200078e000a */
[----:B------:R-:W-:Y:S02]  /*0180*/  PRMT R9, R9, 0x7653, RZ ;  /* 0x0000765309097816 */ /* 0x000fe400000000ff */
[----:B------:R-:W-:Y:S02]  /*0190*/  PRMT R4, R4, 0x8880, RZ ;  /* 0x0000888004047816 */ /* 0x000fe400000000ff */
[----:B------:R-:W-:Y:S01]  /*01a0*/  PRMT R6, R8, 0x8880, RZ ;  /* 0x0000888008067816 */ /* 0x000fe200000000ff */
[----:B------:R-:W-:Y:S01]  /*01b0*/  IMAD.MOV.U32 R8, RZ, RZ, R12 ;  /* 0x000000ffff087224 */ /* 0x000fe200078e000c */
[----:B------:R-:W-:Y:S02]  /*01c0*/  PRMT R9, R9, 0x8880, RZ ;  /* 0x0000888009097816 */ /* 0x000fe400000000ff */
[----:B------:R-:W-:-:S02]  /*01d0*/  PRMT R5, R5, 0x8880, RZ ;  /* 0x0000888005057816 */ /* 0x000fc400000000ff */
[----:B------:R-:W-:Y:S02]  /*01e0*/  VIMNMX R4, PT, PT, R4, R7, PT ;  /* 0x0000000704047248 */ /* 0x000fe40003fe0100 */
[----:B------:R-:W-:Y:S02]  /*01f0*/  VIMNMX R5, PT, PT, R5, R8, PT ;  /* 0x0000000805057248 */ /* 0x000fe40003fe0100 */
[----:B------:R-:W-:Y:S02]  /*0200*/  VIMNMX R6, PT, PT, R6, R9, PT ;  /* 0x0000000906067248 */ /* 0x000fe40003fe0100 */
[----:B--2---:R-:W-:-:S04]  /*0210*/  IADD3 R0, PT, PT, R4, R0, R11 ;  /* 0x0000000004007210 */ /* 0x004fc80007ffe00b */
[----:B------:R-:W-:-:S05]  /*0220*/  IADD3 R5, PT, PT, R6, R0, R5 ;  /* 0x0000000006057210 */ /* 0x000fca0007ffe005 */
[----:B-1----:R-:W-:Y:S01]  /*0230*/  STG.E desc[UR4][R2.64], R5 ;  /* 0x0000000502007986 */ /* 0x002fe2000c101904 */
[----:B------:R-:W-:Y:S05]  /*0240*/  EXIT ;  /* 0x000000000000794d */ /* 0x000fea0003800000 */
.L_x_4:
        /* <DEDUP_REMOVED lines=11> */
.L_x_9:


//--------------------- .nv.shared.reserved.0     --------------------------
	.section	.nv.shared.reserved.0,"aw",@nobits
	.weak		__nv_reservedSMEM_offset_0_alias
	.size		__nv_reservedSMEM_offset_0_alias, 0, 64
	.other		__nv_reservedSMEM_offset_0_alias,@"STO_CUDA_RESERVED_SHARED STV_DEFAULT"
__nv_reservedSMEM_offset_0_alias:
	.zero		0
	.zero		64


//--------------------- .nv.constant0._Z11loop_unrollRiPKaS1_RKi --------------------------
	.section	.nv.constant0._Z11loop_unrollRiPKaS1_RKi,"a",@progbits
	.sectionflags	@""
	.align	4
.nv.constant0._Z11loop_unrollRiPKaS1_RKi:
	.zero		928


//--------------------- .nv.constant0._Z4dp4aRiRKjS1_RKi --------------------------
	.section	.nv.constant0._Z4dp4aRiRKjS1_RKi,"a",@progbits
	.sectionflags	@""
	.align	4
.nv.constant0._Z4dp4aRiRKjS1_RKi:
	.zero		928


//--------------------- .nv.constant0._Z20vmin4_intrinsic_dp4aRiRKjS1_RKi --------------------------
	.section	.nv.constant0._Z20vmin4_intrinsic_dp4aRiRKjS1_RKi,"a",@progbits
	.sectionflags	@""
	.align	4
.nv.constant0._Z20vmin4_intrinsic_dp4aRiRKjS1_RKi:
	.zero		928


//--------------------- .nv.constant0._Z15vmin4_intrinsicRiRKjS1_RKi --------------------------
	.section	.nv.constant0._Z15vmin4_intrinsicRiRKjS1_RKi,"a",@progbits
	.sectionflags	@""
	.align	4
.nv.constant0._Z15vmin4_intrinsicRiRKjS1_RKi:
	.zero		928


//--------------------- .nv.constant0._Z5vmin4RiRKjS1_RKi --------------------------
	.section	.nv.constant0._Z5vmin4RiRKjS1_RKi,"a",@progbits
	.sectionflags	@""
	.align	4
.nv.constant0._Z5vmin4RiRKjS1_RKi:
	.zero		928


//--------------------- SYMBOLS --------------------------

	.type		.nv.reservedSmem.offset0,@object
	.size		.nv.reservedSmem.offset0,0x4
